//
// Generated by NVIDIA NVVM Compiler
//
// Compiler Build ID: CL-36424714
// Cuda compilation tools, release 13.0, V13.0.88
// Based on NVVM 20.0.0
//

.version 9.0
.target sm_100
.address_size 64

	// .globl	_Z9RGBtoGrayPfS_

.visible .entry _Z9RGBtoGrayPfS_(
	.param .u64 .ptr .align 1 _Z9RGBtoGrayPfS__param_0,
	.param .u64 .ptr .align 1 _Z9RGBtoGrayPfS__param_1
)
{
	.reg .pred 	%p<3>;
	.reg .b32 	%r<11>;
	.reg .b32 	%f<5>;
	.reg .b64 	%rd<9>;
	.reg .b64 	%fd<7>;

	ld.param.u64 	%rd3, [_Z9RGBtoGrayPfS__param_0];
	ld.param.u64 	%rd4, [_Z9RGBtoGrayPfS__param_1];
	mov.u32 	%r6, %tid.x;
	mov.u32 	%r1, %ctaid.x;
	mov.u32 	%r7, %ntid.x;
	mad.lo.s32 	%r10, %r1, %r7, %r6;
	setp.gt.s32 	%p1, %r10, 255;
	@%p1 bra 	$L__BB0_3;
	mov.u32 	%r8, %nctaid.x;
	mul.lo.s32 	%r3, %r8, %r1;
	cvta.to.global.u64 	%rd1, %rd3;
	cvta.to.global.u64 	%rd2, %rd4;
$L__BB0_2:
	mul.lo.s32 	%r9, %r10, 3;
	mul.wide.s32 	%rd5, %r9, 4;
	add.s64 	%rd6, %rd1, %rd5;
	ld.global.f32 	%f1, [%rd6];
	cvt.f64.f32 	%fd1, %f1;
	ld.global.f32 	%f2, [%rd6+4];
	cvt.f64.f32 	%fd2, %f2;
	mul.f64 	%fd3, %fd2, 0d3FE6B851EB851EB8;
	fma.rn.f64 	%fd4, %fd1, 0d3FCAE147AE147AE1, %fd3;
	ld.global.f32 	%f3, [%rd6+8];
	cvt.f64.f32 	%fd5, %f3;
	fma.rn.f64 	%fd6, %fd5, 0d3FB1EB851EB851EC, %fd4;
	cvt.rn.f32.f64 	%f4, %fd6;
	mul.wide.s32 	%rd7, %r10, 4;
	add.s64 	%rd8, %rd2, %rd7;
	st.global.f32 	[%rd8], %f4;
	add.s32 	%r10, %r10, %r3;
	setp.lt.s32 	%p2, %r10, 256;
	@%p2 bra 	$L__BB0_2;
$L__BB0_3:
	bar.sync 	0;
	ret;

}


// ===== COMPILED SASS (sm_100) =====

	.target	sm_100

	.elftype	@"ET_EXEC"


//--------------------- .note.nv.tkinfo           --------------------------
	.section	.note.nv.tkinfo,"",@"SHT_NOTE"
	.sectionflags	@"SHF_NOTE_NV_TKINFO"
	.tkinfo
        /*0018*/ 	.word	0x00000002
        /*0030*/ 	.string	""
        /*0030*/ 	.string	"ptxas"
        /*0030*/ 	.string	"Cuda compilation tools, release 13.0, V13.0.88"
        /*0030*/ 	.string	"Build cuda_13.0.r13.0/compiler.36424714_0"
        /*0030*/ 	.string	"-arch sm_100 -m 64 "



//--------------------- .note.nv.cuinfo           --------------------------
	.section	.note.nv.cuinfo,"",@"SHT_NOTE"
	.sectionflags	@"SHF_NOTE_NV_CUINFO"
        /*0018*/ 	.short	0x0002
        /*001a*/ 	.short	0x0064
        /*001c*/ 	.short	0x0082
	.zero		2


//--------------------- .nv.info                  --------------------------
	.section	.nv.info,"",@"SHT_CUDA_INFO"
	.align	4


	//----- nvinfo : EIATTR_REGCOUNT
	.align		4
        /*0000*/ 	.byte	0x04, 0x2f
        /*0002*/ 	.short	(.L_1 - .L_0)
	.align		4
.L_0:
        /*0004*/ 	.word	index@(_Z9RGBtoGrayPfS_)
        /*0008*/ 	.word	0x00000015


	//----- nvinfo : EIATTR_FRAME_SIZE
	.align		4
.L_1:
        /*000c*/ 	.byte	0x04, 0x11
        /*000e*/ 	.short	(.L_3 - .L_2)
	.align		4
.L_2:
        /*0010*/ 	.word	index@(_Z9RGBtoGrayPfS_)
        /*0014*/ 	.word	0x00000000


	//----- nvinfo : EIATTR_MIN_STACK_SIZE
	.align		4
.L_3:
        /*0018*/ 	.byte	0x04, 0x12
        /*001a*/ 	.short	(.L_5 - .L_4)
	.align		4
.L_4:
        /*001c*/ 	.word	index@(_Z9RGBtoGrayPfS_)
        /*0020*/ 	.word	0x00000000
.L_5:


//--------------------- .nv.compat                --------------------------
	.section	.nv.compat,"",@"SHT_CUDA_COMPAT_INFO"
	.align	4
        /*0000*/ 	.byte	0x02, 0x09, 0x00, 0x00, 0x02, 0x02, 0x01, 0x00, 0x02, 0x05, 0x05, 0x00, 0x03, 0x07, 0x01, 0x01
        /*0010*/ 	.byte	0x02, 0x03, 0x00, 0x00, 0x02, 0x06, 0x01, 0x00, 0x04, 0x0b, 0x08, 0x00, 0x01, 0x00, 0x00, 0x00
        /*0020*/ 	.byte	0x00, 0x00, 0x00, 0x00


//--------------------- .nv.info._Z9RGBtoGrayPfS_ --------------------------
	.section	.nv.info._Z9RGBtoGrayPfS_,"",@"SHT_CUDA_INFO"
	.sectionflags	@""
	.align	4


	//----- nvinfo : EIATTR_CUDA_API_VERSION
	.align		4
        /*0000*/ 	.byte	0x04, 0x37
        /*0002*/ 	.short	(.L_7 - .L_6)
.L_6:
        /*0004*/ 	.word	0x00000082


	//----- nvinfo : EIATTR_KPARAM_INFO
	.align		4
.L_7:
        /*0008*/ 	.byte	0x04, 0x17
        /*000a*/ 	.short	(.L_9 - .L_8)
.L_8:
        /*000c*/ 	.word	0x00000000
        /*0010*/ 	.short	0x0001
        /*0012*/ 	.short	0x0008
        /*0014*/ 	.byte	0x00, 0xf5, 0x21, 0x00


	//----- nvinfo : EIATTR_KPARAM_INFO
	.align		4
.L_9:
        /*0018*/ 	.byte	0x04, 0x17
        /*001a*/ 	.short	(.L_11 - .L_10)
.L_10:
        /*001c*/ 	.word	0x00000000
        /*0020*/ 	.short	0x0000
        /*0022*/ 	.short	0x0000
        /*0024*/ 	.byte	0x00, 0xf5, 0x21, 0x00


	//----- nvinfo : EIATTR_SPARSE_MMA_MASK
	.align		4
.L_11:
        /*0028*/ 	.byte	0x03, 0x50
        /*002a*/ 	.short	0x0000


	//----- nvinfo : EIATTR_MAXREG_COUNT
	.align		4
        /*002c*/ 	.byte	0x03, 0x1b
        /*002e*/ 	.short	0x00ff


	//----- nvinfo : EIATTR_NUM_BARRIERS
	.align		4
        /*0030*/ 	.byte	0x02, 0x4c
        /*0032*/ 	.byte	0x01
	.zero		1


	//----- nvinfo : EIATTR_MERCURY_ISA_VERSION
	.align		4
        /*0034*/ 	.byte	0x03, 0x5f
        /*0036*/ 	.short	0x0101


	//----- nvinfo : EIATTR_VRC_CTA_INIT_COUNT
	.align		4
        /*0038*/ 	.byte	0x02, 0x4a
	.zero		1
	.zero		1


	//----- nvinfo : EIATTR_EXIT_INSTR_OFFSETS
	.align		4
        /*003c*/ 	.byte	0x04, 0x1c
        /*003e*/ 	.short	(.L_13 - .L_12)


	//   ....[0]....
.L_12:
        /*0040*/ 	.word	0x000002c0


	//----- nvinfo : EIATTR_CRS_STACK_SIZE
	.align		4
.L_13:
        /*0044*/ 	.byte	0x04, 0x1e
        /*0046*/ 	.short	(.L_15 - .L_14)
.L_14:
        /*0048*/ 	.word	0x00000000


	//----- nvinfo : EIATTR_CBANK_PARAM_SIZE
	.align		4
.L_15:
        /*004c*/ 	.byte	0x03, 0x19
        /*004e*/ 	.short	0x0010


	//----- nvinfo : EIATTR_PARAM_CBANK
	.align		4
        /*0050*/ 	.byte	0x04, 0x0a
        /*0052*/ 	.short	(.L_17 - .L_16)
	.align		4
.L_16:
        /*0054*/ 	.word	index@(.nv.constant0._Z9RGBtoGrayPfS_)
        /*0058*/ 	.short	0x0380
        /*005a*/ 	.short	0x0010


	//----- nvinfo : EIATTR_SW_WAR
	.align		4
.L_17:
        /*005c*/ 	.byte	0x04, 0x36
        /*005e*/ 	.short	(.L_19 - .L_18)
.L_18:
        /*0060*/ 	.word	0x00000008
.L_19:


//--------------------- .nv.callgraph             --------------------------
	.section	.nv.callgraph,"",@"SHT_CUDA_CALLGRAPH"
	.align	4
	.sectionentsize	8
	.align		4
        /*0000*/ 	.word	0x00000000
	.align		4
        /*0004*/ 	.word	0xffffffff
	.align		4
        /*0008*/ 	.word	0x00000000
	.align		4
        /*000c*/ 	.word	0xfffffffe
	.align		4
        /*0010*/ 	.word	0x00000000
	.align		4
        /*0014*/ 	.word	0xfffffffd
	.align		4
        /*0018*/ 	.word	0x00000000
	.align		4
        /*001c*/ 	.word	0xfffffffc


//--------------------- .text._Z9RGBtoGrayPfS_    --------------------------
	.section	.text._Z9RGBtoGrayPfS_,"ax",@progbits
	.align	128
        .global         _Z9RGBtoGrayPfS_
        .type           _Z9RGBtoGrayPfS_,@function
        .size           _Z9RGBtoGrayPfS_,(.L_x_4 - _Z9RGBtoGrayPfS_)
        .other          _Z9RGBtoGrayPfS_,@"STO_CUDA_ENTRY STV_DEFAULT"
_Z9RGBtoGrayPfS_:
.text._Z9RGBtoGrayPfS_:
[----:B------:R-:W-:Y:S01]  /*0000*/  LDC R1, c[0x0][0x37c] ;  /* 0x0000df00ff017b82 */ /* 0x000fe20000000800 */
[----:B------:R-:W0:Y:S07]  /*0010*/  S2R R7, SR_TID.X ;  /* 0x0000000000077919 */ /* 0x000e2e0000002100 */
[----:B------:R-:W0:Y:S01]  /*0020*/  S2UR UR4, SR_CTAID.X ;  /* 0x00000000000479c3 */ /* 0x000e220000002500 */
[----:B------:R-:W-:Y:S07]  /*0030*/  BSSY.RECONVERGENT B0, `(.L_x_0) ;  /* 0x0000027000007945 */ /* 0x000fee0003800200 */
[----:B------:R-:W0:Y:S02]  /*0040*/  LDC R0, c[0x0][0x360] ;  /* 0x0000d800ff007b82 */ /* 0x000e240000000800 */
[----:B0-----:R-:W-:-:S05]  /*0050*/  IMAD R7, R0, UR4, R7 ;  /* 0x0000000400077c24 */ /* 0x001fca000f8e0207 */
[----:B------:R-:W-:-:S13]  /*0060*/  ISETP.GT.AND P0, PT, R7, 0xff, PT ;  /* 0x000000ff0700780c */ /* 0x000fda0003f04270 */
[----:B------:R-:W-:Y:S05]  /*0070*/  @P0 BRA `(.L_x_1) ;  /* 0x0000000000880947 */ /* 0x000fea0003800000 */
[----:B------:R-:W0:Y:S08]  /*0080*/  LDC R0, c[0x0][0x370] ;  /* 0x0000dc00ff007b82 */ /* 0x000e300000000800 */
[----:B------:R-:W1:Y:S08]  /*0090*/  LDC.64 R16, c[0x0][0x358] ;  /* 0x0000d600ff107b82 */ /* 0x000e700000000a00 */
[----:B------:R-:W2:Y:S08]  /*00a0*/  LDC.64 R2, c[0x0][0x380] ;  /* 0x0000e000ff027b82 */ /* 0x000eb00000000a00 */
[----:B------:R-:W3:Y:S01]  /*00b0*/  LDC.64 R4, c[0x0][0x388] ;  /* 0x0000e200ff047b82 */ /* 0x000ee20000000a00 */
[----:B0-----:R-:W-:-:S07]  /*00c0*/  IMAD R0, R0, UR4, RZ ;  /* 0x0000000400007c24 */ /* 0x001fce000f8e02ff */
.L_x_2:
[C---:B-1----:R-:W-:Y:S01]  /*00d0*/  R2UR UR8, R16.reuse ;  /* 0x00000000100872ca */ /* 0x042fe200000e0000 */
[----:B0-----:R-:W-:Y:S01]  /*00e0*/  IMAD R9, R7, 0x3, RZ ;  /* 0x0000000307097824 */ /* 0x001fe200078e02ff */
[----:B------:R-:W-:Y:S02]  /*00f0*/  R2UR UR9, R17 ;  /* 0x00000000110972ca */ /* 0x000fe400000e0000 */
[----:B------:R-:W-:Y:S01]  /*0100*/  R2UR UR6, R16 ;  /* 0x00000000100672ca */ /* 0x000fe200000e0000 */
[----:B--2---:R-:W-:Y:S01]  /*0110*/  IMAD.WIDE R8, R9, 0x4, R2 ;  /* 0x0000000409087825 */ /* 0x004fe200078e0202 */
[----:B------:R-:W-:-:S09]  /*0120*/  R2UR UR7, R17 ;  /* 0x00000000110772ca */ /* 0x000fd200000e0000 */
[----:B------:R-:W2:Y:S04]  /*0130*/  LDG.E R18, desc[UR8][R8.64+0x4] ;  /* 0x0000040808127981 */ /* 0x000ea8000c1e1900 */
[----:B------:R-:W4:Y:S04]  /*0140*/  LDG.E R6, desc[UR6][R8.64] ;  /* 0x0000000608067981 */ /* 0x000f28000c1e1900 */
[----:B------:R3:W5:Y:S01]  /*0150*/  LDG.E R14, desc[UR8][R8.64+0x8] ;  /* 0x00000808080e7981 */ /* 0x000762000c1e1900 */
[----:B------:R-:W-:Y:S01]  /*0160*/  UMOV UR6, 0xeb851eb8 ;  /* 0xeb851eb800067882 */ /* 0x000fe20000000000 */
[----:B------:R-:W-:Y:S01]  /*0170*/  UMOV UR7, 0x3fe6b851 ;  /* 0x3fe6b85100077882 */ /* 0x000fe20000000000 */
[----:B---3--:R-:W-:-:S04]  /*0180*/  IMAD.WIDE R8, R7, 0x4, R4 ;  /* 0x0000000407087825 */ /* 0x008fc800078e0204 */
[----:B------:R-:W-:-:S05]  /*0190*/  IMAD.IADD R7, R0, 0x1, R7 ;  /* 0x0000000100077824 */ /* 0x000fca00078e0207 */
[----:B------:R-:W-:Y:S01]  /*01a0*/  ISETP.GE.AND P0, PT, R7, 0x100, PT ;  /* 0x000001000700780c */ /* 0x000fe20003f06270 */
[----:B--2---:R-:W0:Y:S08]  /*01b0*/  F2F.F64.F32 R12, R18 ;  /* 0x00000012000c7310 */ /* 0x004e300000201800 */
[----:B----4-:R-:W1:Y:S01]  /*01c0*/  F2F.F64.F32 R10, R6 ;  /* 0x00000006000a7310 */ /* 0x010e620000201800 */
[----:B0-----:R-:W-:-:S07]  /*01d0*/  DMUL R12, R12, UR6 ;  /* 0x000000060c0c7c28 */ /* 0x001fce0008000000 */
[----:B-----5:R-:W0:Y:S01]  /*01e0*/  F2F.F64.F32 R14, R14 ;  /* 0x0000000e000e7310 */ /* 0x020e220000201800 */
[----:B------:R-:W-:Y:S01]  /*01f0*/  UMOV UR6, 0xae147ae1 ;  /* 0xae147ae100067882 */ /* 0x000fe20000000000 */
[----:B------:R-:W-:Y:S02]  /*0200*/  UMOV UR7, 0x3fcae147 ;  /* 0x3fcae14700077882 */ /* 0x000fe40000000000 */
[----:B-1----:R-:W-:Y:S01]  /*0210*/  DFMA R10, R10, UR6, R12 ;  /* 0x000000060a0a7c2b */ /* 0x002fe2000800000c */
[----:B------:R-:W-:Y:S01]  /*0220*/  UMOV UR6, 0x1eb851ec ;  /* 0x1eb851ec00067882 */ /* 0x000fe20000000000 */
[----:B------:R-:W-:-:S06]  /*0230*/  UMOV UR7, 0x3fb1eb85 ;  /* 0x3fb1eb8500077882 */ /* 0x000fcc0000000000 */
[----:B0-----:R-:W-:Y:S01]  /*0240*/  DFMA R10, R14, UR6, R10 ;  /* 0x000000060e0a7c2b */ /* 0x001fe2000800000a */
[----:B------:R-:W-:Y:S02]  /*0250*/  R2UR UR6, R16 ;  /* 0x00000000100672ca */ /* 0x000fe400000e0000 */
[----:B------:R-:W-:-:S07]  /*0260*/  R2UR UR7, R17 ;  /* 0x00000000110772ca */ /* 0x000fce00000e0000 */
[----:B------:R-:W0:Y:S06]  /*0270*/  F2F.F32.F64 R11, R10 ;  /* 0x0000000a000b7310 */ /* 0x000e2c0000301000 */
[----:B0-----:R0:W-:Y:S01]  /*0280*/  STG.E desc[UR6][R8.64], R11 ;  /* 0x0000000b08007986 */ /* 0x0011e2000c101906 */
[----:B------:R-:W-:Y:S05]  /*0290*/  @!P0 BRA `(.L_x_2) ;  /* 0xfffffffc008c8947 */ /* 0x000fea000383ffff */
.L_x_1:
[----:B------:R-:W-:Y:S05]  /*02a0*/  BSYNC.RECONVERGENT B0 ;  /* 0x0000000000007941 */ /* 0x000fea0003800200 */
.L_x_0:
[----:B------:R-:W-:Y:S06]  /*02b0*/  BAR.SYNC.DEFER_BLOCKING 0x0 ;  /* 0x0000000000007b1d */ /* 0x000fec0000010000 */
[----:B------:R-:W-:Y:S05]  /*02c0*/  EXIT ;  /* 0x000000000000794d */ /* 0x000fea0003800000 */
.L_x_3:
[----:B------:R-:W-:-:S00]  /*02d0*/  BRA `(.L_x_3) ;  /* 0xfffffffc00fc7947 */ /* 0x000fc0000383ffff */
[----:B------:R-:W-:-:S00]  /*02e0*/  NOP ;  /* 0x0000000000007918 */ /* 0x000fc00000000000 */
        /* <DEDUP_REMOVED lines=9> */
.L_x_4:


//--------------------- .nv.shared.reserved.0     --------------------------
	.section	.nv.shared.reserved.0,"aw",@nobits
	.weak		__nv_reservedSMEM_offset_0_alias
	.size		__nv_reservedSMEM_offset_0_alias, 0, 64
	.other		__nv_reservedSMEM_offset_0_alias,@"STO_CUDA_RESERVED_SHARED STV_DEFAULT"
__nv_reservedSMEM_offset_0_alias:
	.zero		0
	.zero		64


//--------------------- .nv.constant0._Z9RGBtoGrayPfS_ --------------------------
	.section	.nv.constant0._Z9RGBtoGrayPfS_,"a",@progbits
	.sectionflags	@""
	.align	4
.nv.constant0._Z9RGBtoGrayPfS_:
	.zero		912


//--------------------- SYMBOLS --------------------------

	.type		.nv.reservedSmem.offset0,@object
	.size		.nv.reservedSmem.offset0,0x4
